//
// Generated by NVIDIA NVVM Compiler
//
// Compiler Build ID: CL-36424714
// Cuda compilation tools, release 13.0, V13.0.88
// Based on NVVM 20.0.0
//

.version 9.0
.target sm_100
.address_size 64

	// .globl	_Z15simple_multiplyPfjjjjPKfS1_

.visible .entry _Z15simple_multiplyPfjjjjPKfS1_(
	.param .u64 .ptr .align 1 _Z15simple_multiplyPfjjjjPKfS1__param_0,
	.param .u32 _Z15simple_multiplyPfjjjjPKfS1__param_1,
	.param .u32 _Z15simple_multiplyPfjjjjPKfS1__param_2,
	.param .u32 _Z15simple_multiplyPfjjjjPKfS1__param_3,
	.param .u32 _Z15simple_multiplyPfjjjjPKfS1__param_4,
	.param .u64 .ptr .align 1 _Z15simple_multiplyPfjjjjPKfS1__param_5,
	.param .u64 .ptr .align 1 _Z15simple_multiplyPfjjjjPKfS1__param_6
)
{
	.reg .pred 	%p<10>;
	.reg .b32 	%r<90>;
	.reg .b32 	%f<68>;
	.reg .b64 	%rd<69>;

	ld.param.u64 	%rd3, [_Z15simple_multiplyPfjjjjPKfS1__param_0];
	ld.param.u32 	%r44, [_Z15simple_multiplyPfjjjjPKfS1__param_1];
	ld.param.u32 	%r45, [_Z15simple_multiplyPfjjjjPKfS1__param_3];
	ld.param.u64 	%rd4, [_Z15simple_multiplyPfjjjjPKfS1__param_5];
	ld.param.u64 	%rd5, [_Z15simple_multiplyPfjjjjPKfS1__param_6];
	cvta.to.global.u64 	%rd1, %rd5;
	cvta.to.global.u64 	%rd2, %rd4;
	mov.u32 	%r46, %ctaid.y;
	shl.b32 	%r47, %r46, 10;
	mov.u32 	%r48, %tid.y;
	or.b32  	%r1, %r47, %r48;
	mov.u32 	%r49, %ctaid.x;
	shl.b32 	%r2, %r49, 10;
	mov.u32 	%r3, %tid.x;
	or.b32  	%r4, %r2, %r3;
	setp.eq.s32 	%p1, %r44, 0;
	mov.f32 	%f67, 0f00000000;
	@%p1 bra 	$L__BB0_12;
	mul.lo.s32 	%r5, %r44, %r1;
	and.b32  	%r6, %r44, 7;
	setp.lt.u32 	%p2, %r44, 8;
	mov.f32 	%f67, 0f00000000;
	mov.b32 	%r88, 0;
	@%p2 bra 	$L__BB0_4;
	and.b32  	%r88, %r44, -8;
	neg.s32 	%r86, %r88;
	add.s32 	%r51, %r3, %r45;
	add.s32 	%r85, %r51, %r2;
	shl.b32 	%r10, %r45, 3;
	shl.b32 	%r52, %r45, 1;
	add.s32 	%r84, %r4, %r52;
	mad.lo.s32 	%r83, %r45, 3, %r4;
	shl.b32 	%r53, %r45, 2;
	add.s32 	%r82, %r4, %r53;
	mad.lo.s32 	%r81, %r45, 5, %r4;
	mad.lo.s32 	%r80, %r45, 6, %r4;
	mad.lo.s32 	%r79, %r45, 7, %r4;
	add.s32 	%r77, %r5, 3;
	mov.f32 	%f67, 0f00000000;
	mov.u32 	%r78, %r4;
$L__BB0_3:
	.pragma "nounroll";
	add.s32 	%r54, %r77, -3;
	mul.wide.u32 	%rd6, %r54, 4;
	add.s64 	%rd7, %rd2, %rd6;
	ld.global.f32 	%f17, [%rd7];
	mul.wide.u32 	%rd8, %r78, 4;
	add.s64 	%rd9, %rd1, %rd8;
	ld.global.f32 	%f18, [%rd9];
	fma.rn.f32 	%f19, %f17, %f18, %f67;
	add.s32 	%r55, %r77, -2;
	mul.wide.u32 	%rd10, %r55, 4;
	add.s64 	%rd11, %rd2, %rd10;
	ld.global.f32 	%f20, [%rd11];
	mul.wide.u32 	%rd12, %r85, 4;
	add.s64 	%rd13, %rd1, %rd12;
	ld.global.f32 	%f21, [%rd13];
	fma.rn.f32 	%f22, %f20, %f21, %f19;
	add.s32 	%r56, %r77, -1;
	mul.wide.u32 	%rd14, %r56, 4;
	add.s64 	%rd15, %rd2, %rd14;
	ld.global.f32 	%f23, [%rd15];
	mul.wide.u32 	%rd16, %r84, 4;
	add.s64 	%rd17, %rd1, %rd16;
	ld.global.f32 	%f24, [%rd17];
	fma.rn.f32 	%f25, %f23, %f24, %f22;
	add.s32 	%r57, %r77, 4;
	mul.wide.u32 	%rd18, %r77, 4;
	add.s64 	%rd19, %rd2, %rd18;
	ld.global.f32 	%f26, [%rd19];
	mul.wide.u32 	%rd20, %r83, 4;
	add.s64 	%rd21, %rd1, %rd20;
	ld.global.f32 	%f27, [%rd21];
	fma.rn.f32 	%f28, %f26, %f27, %f25;
	add.s32 	%r58, %r77, 1;
	mul.wide.u32 	%rd22, %r58, 4;
	add.s64 	%rd23, %rd2, %rd22;
	ld.global.f32 	%f29, [%rd23];
	mul.wide.u32 	%rd24, %r82, 4;
	add.s64 	%rd25, %rd1, %rd24;
	ld.global.f32 	%f30, [%rd25];
	fma.rn.f32 	%f31, %f29, %f30, %f28;
	add.s32 	%r59, %r77, 2;
	mul.wide.u32 	%rd26, %r59, 4;
	add.s64 	%rd27, %rd2, %rd26;
	ld.global.f32 	%f32, [%rd27];
	mul.wide.u32 	%rd28, %r81, 4;
	add.s64 	%rd29, %rd1, %rd28;
	ld.global.f32 	%f33, [%rd29];
	fma.rn.f32 	%f34, %f32, %f33, %f31;
	add.s32 	%r60, %r77, 3;
	mul.wide.u32 	%rd30, %r60, 4;
	add.s64 	%rd31, %rd2, %rd30;
	ld.global.f32 	%f35, [%rd31];
	mul.wide.u32 	%rd32, %r80, 4;
	add.s64 	%rd33, %rd1, %rd32;
	ld.global.f32 	%f36, [%rd33];
	fma.rn.f32 	%f37, %f35, %f36, %f34;
	mul.wide.u32 	%rd34, %r57, 4;
	add.s64 	%rd35, %rd2, %rd34;
	ld.global.f32 	%f38, [%rd35];
	mul.wide.u32 	%rd36, %r79, 4;
	add.s64 	%rd37, %rd1, %rd36;
	ld.global.f32 	%f39, [%rd37];
	fma.rn.f32 	%f67, %f38, %f39, %f37;
	add.s32 	%r86, %r86, 8;
	add.s32 	%r85, %r85, %r10;
	add.s32 	%r84, %r84, %r10;
	add.s32 	%r83, %r83, %r10;
	add.s32 	%r82, %r82, %r10;
	add.s32 	%r81, %r81, %r10;
	add.s32 	%r80, %r80, %r10;
	add.s32 	%r79, %r79, %r10;
	add.s32 	%r78, %r78, %r10;
	add.s32 	%r77, %r77, 8;
	setp.ne.s32 	%p3, %r86, 0;
	@%p3 bra 	$L__BB0_3;
$L__BB0_4:
	setp.eq.s32 	%p4, %r6, 0;
	@%p4 bra 	$L__BB0_12;
	and.b32  	%r39, %r44, 3;
	setp.lt.u32 	%p5, %r6, 4;
	@%p5 bra 	$L__BB0_7;
	add.s32 	%r61, %r88, %r5;
	mul.wide.u32 	%rd38, %r61, 4;
	add.s64 	%rd39, %rd2, %rd38;
	ld.global.f32 	%f41, [%rd39];
	mad.lo.s32 	%r62, %r88, %r45, %r4;
	mul.wide.u32 	%rd40, %r62, 4;
	add.s64 	%rd41, %rd1, %rd40;
	ld.global.f32 	%f42, [%rd41];
	fma.rn.f32 	%f43, %f41, %f42, %f67;
	add.s32 	%r63, %r61, 1;
	mul.wide.u32 	%rd42, %r63, 4;
	add.s64 	%rd43, %rd2, %rd42;
	ld.global.f32 	%f44, [%rd43];
	add.s32 	%r64, %r62, %r45;
	mul.wide.u32 	%rd44, %r64, 4;
	add.s64 	%rd45, %rd1, %rd44;
	ld.global.f32 	%f45, [%rd45];
	fma.rn.f32 	%f46, %f44, %f45, %f43;
	add.s32 	%r65, %r61, 2;
	mul.wide.u32 	%rd46, %r65, 4;
	add.s64 	%rd47, %rd2, %rd46;
	ld.global.f32 	%f47, [%rd47];
	add.s32 	%r66, %r64, %r45;
	mul.wide.u32 	%rd48, %r66, 4;
	add.s64 	%rd49, %rd1, %rd48;
	ld.global.f32 	%f48, [%rd49];
	fma.rn.f32 	%f49, %f47, %f48, %f46;
	add.s32 	%r67, %r61, 3;
	mul.wide.u32 	%rd50, %r67, 4;
	add.s64 	%rd51, %rd2, %rd50;
	ld.global.f32 	%f50, [%rd51];
	add.s32 	%r68, %r66, %r45;
	mul.wide.u32 	%rd52, %r68, 4;
	add.s64 	%rd53, %rd1, %rd52;
	ld.global.f32 	%f51, [%rd53];
	fma.rn.f32 	%f67, %f50, %f51, %f49;
	add.s32 	%r88, %r88, 4;
$L__BB0_7:
	setp.eq.s32 	%p6, %r39, 0;
	@%p6 bra 	$L__BB0_12;
	setp.eq.s32 	%p7, %r39, 1;
	@%p7 bra 	$L__BB0_10;
	add.s32 	%r69, %r88, %r5;
	mul.wide.u32 	%rd54, %r69, 4;
	add.s64 	%rd55, %rd2, %rd54;
	ld.global.f32 	%f53, [%rd55];
	mad.lo.s32 	%r70, %r88, %r45, %r4;
	mul.wide.u32 	%rd56, %r70, 4;
	add.s64 	%rd57, %rd1, %rd56;
	ld.global.f32 	%f54, [%rd57];
	fma.rn.f32 	%f55, %f53, %f54, %f67;
	add.s32 	%r71, %r69, 1;
	mul.wide.u32 	%rd58, %r71, 4;
	add.s64 	%rd59, %rd2, %rd58;
	ld.global.f32 	%f56, [%rd59];
	add.s32 	%r72, %r70, %r45;
	mul.wide.u32 	%rd60, %r72, 4;
	add.s64 	%rd61, %rd1, %rd60;
	ld.global.f32 	%f57, [%rd61];
	fma.rn.f32 	%f67, %f56, %f57, %f55;
	add.s32 	%r88, %r88, 2;
$L__BB0_10:
	and.b32  	%r73, %r44, 1;
	setp.eq.b32 	%p8, %r73, 1;
	not.pred 	%p9, %p8;
	@%p9 bra 	$L__BB0_12;
	add.s32 	%r74, %r88, %r5;
	mul.wide.u32 	%rd62, %r74, 4;
	add.s64 	%rd63, %rd2, %rd62;
	ld.global.f32 	%f58, [%rd63];
	mad.lo.s32 	%r75, %r88, %r45, %r4;
	mul.wide.u32 	%rd64, %r75, 4;
	add.s64 	%rd65, %rd1, %rd64;
	ld.global.f32 	%f59, [%rd65];
	fma.rn.f32 	%f67, %f58, %f59, %f67;
$L__BB0_12:
	cvta.to.global.u64 	%rd66, %rd3;
	mad.lo.s32 	%r76, %r45, %r1, %r4;
	mul.wide.u32 	%rd67, %r76, 4;
	add.s64 	%rd68, %rd66, %rd67;
	st.global.f32 	[%rd68], %f67;
	ret;

}


// ===== COMPILED SASS (sm_100) =====

	.target	sm_100

	.elftype	@"ET_EXEC"


//--------------------- .note.nv.tkinfo           --------------------------
	.section	.note.nv.tkinfo,"",@"SHT_NOTE"
	.sectionflags	@"SHF_NOTE_NV_TKINFO"
	.tkinfo
        /*0018*/ 	.word	0x00000002
        /*0030*/ 	.string	""
        /*0030*/ 	.string	"ptxas"
        /*0030*/ 	.string	"Cuda compilation tools, release 13.0, V13.0.88"
        /*0030*/ 	.string	"Build cuda_13.0.r13.0/compiler.36424714_0"
        /*0030*/ 	.string	"-arch sm_100 -m 64 "



//--------------------- .note.nv.cuinfo           --------------------------
	.section	.note.nv.cuinfo,"",@"SHT_NOTE"
	.sectionflags	@"SHF_NOTE_NV_CUINFO"
        /*0018*/ 	.short	0x0002
        /*001a*/ 	.short	0x0064
        /*001c*/ 	.short	0x0082
	.zero		2


//--------------------- .nv.info                  --------------------------
	.section	.nv.info,"",@"SHT_CUDA_INFO"
	.align	4


	//----- nvinfo : EIATTR_REGCOUNT
	.align		4
        /*0000*/ 	.byte	0x04, 0x2f
        /*0002*/ 	.short	(.L_1 - .L_0)
	.align		4
.L_0:
        /*0004*/ 	.word	index@(_Z15simple_multiplyPfjjjjPKfS1_)
        /*0008*/ 	.word	0x00000020


	//----- nvinfo : EIATTR_FRAME_SIZE
	.align		4
.L_1:
        /*000c*/ 	.byte	0x04, 0x11
        /*000e*/ 	.short	(.L_3 - .L_2)
	.align		4
.L_2:
        /*0010*/ 	.word	index@(_Z15simple_multiplyPfjjjjPKfS1_)
        /*0014*/ 	.word	0x00000000


	//----- nvinfo : EIATTR_MIN_STACK_SIZE
	.align		4
.L_3:
        /*0018*/ 	.byte	0x04, 0x12
        /*001a*/ 	.short	(.L_5 - .L_4)
	.align		4
.L_4:
        /*001c*/ 	.word	index@(_Z15simple_multiplyPfjjjjPKfS1_)
        /*0020*/ 	.word	0x00000000
.L_5:


//--------------------- .nv.compat                --------------------------
	.section	.nv.compat,"",@"SHT_CUDA_COMPAT_INFO"
	.align	4
        /*0000*/ 	.byte	0x02, 0x09, 0x00, 0x00, 0x02, 0x02, 0x01, 0x00, 0x02, 0x05, 0x05, 0x00, 0x03, 0x07, 0x01, 0x01
        /*0010*/ 	.byte	0x02, 0x03, 0x00, 0x00, 0x02, 0x06, 0x01, 0x00, 0x04, 0x0b, 0x08, 0x00, 0x09, 0x00, 0x00, 0x00
        /*0020*/ 	.byte	0x00, 0x00, 0x00, 0x00


//--------------------- .nv.info._Z15simple_multiplyPfjjjjPKfS1_ --------------------------
	.section	.nv.info._Z15simple_multiplyPfjjjjPKfS1_,"",@"SHT_CUDA_INFO"
	.sectionflags	@""
	.align	4


	//----- nvinfo : EIATTR_CUDA_API_VERSION
	.align		4
        /*0000*/ 	.byte	0x04, 0x37
        /*0002*/ 	.short	(.L_7 - .L_6)
.L_6:
        /*0004*/ 	.word	0x00000082


	//----- nvinfo : EIATTR_KPARAM_INFO
	.align		4
.L_7:
        /*0008*/ 	.byte	0x04, 0x17
        /*000a*/ 	.short	(.L_9 - .L_8)
.L_8:
        /*000c*/ 	.word	0x00000000
        /*0010*/ 	.short	0x0006
        /*0012*/ 	.short	0x0020
        /*0014*/ 	.byte	0x00, 0xf5, 0x21, 0x00


	//----- nvinfo : EIATTR_KPARAM_INFO
	.align		4
.L_9:
        /*0018*/ 	.byte	0x04, 0x17
        /*001a*/ 	.short	(.L_11 - .L_10)
.L_10:
        /*001c*/ 	.word	0x00000000
        /*0020*/ 	.short	0x0005
        /*0022*/ 	.short	0x0018
        /*0024*/ 	.byte	0x00, 0xf5, 0x21, 0x00


	//----- nvinfo : EIATTR_KPARAM_INFO
	.align		4
.L_11:
        /*0028*/ 	.byte	0x04, 0x17
        /*002a*/ 	.short	(.L_13 - .L_12)
.L_12:
        /*002c*/ 	.word	0x00000000
        /*0030*/ 	.short	0x0004
        /*0032*/ 	.short	0x0014
        /*0034*/ 	.byte	0x00, 0xf0, 0x11, 0x00


	//----- nvinfo : EIATTR_KPARAM_INFO
	.align		4
.L_13:
        /*0038*/ 	.byte	0x04, 0x17
        /*003a*/ 	.short	(.L_15 - .L_14)
.L_14:
        /*003c*/ 	.word	0x00000000
        /*0040*/ 	.short	0x0003
        /*0042*/ 	.short	0x0010
        /*0044*/ 	.byte	0x00, 0xf0, 0x11, 0x00


	//----- nvinfo : EIATTR_KPARAM_INFO
	.align		4
.L_15:
        /*0048*/ 	.byte	0x04, 0x17
        /*004a*/ 	.short	(.L_17 - .L_16)
.L_16:
        /*004c*/ 	.word	0x00000000
        /*0050*/ 	.short	0x0002
        /*0052*/ 	.short	0x000c
        /*0054*/ 	.byte	0x00, 0xf0, 0x11, 0x00


	//----- nvinfo : EIATTR_KPARAM_INFO
	.align		4
.L_17:
        /*0058*/ 	.byte	0x04, 0x17
        /*005a*/ 	.short	(.L_19 - .L_18)
.L_18:
        /*005c*/ 	.word	0x00000000
        /*0060*/ 	.short	0x0001
        /*0062*/ 	.short	0x0008
        /*0064*/ 	.byte	0x00, 0xf0, 0x11, 0x00


	//----- nvinfo : EIATTR_KPARAM_INFO
	.align		4
.L_19:
        /*0068*/ 	.byte	0x04, 0x17
        /*006a*/ 	.short	(.L_21 - .L_20)
.L_20:
        /*006c*/ 	.word	0x00000000
        /*0070*/ 	.short	0x0000
        /*0072*/ 	.short	0x0000
        /*0074*/ 	.byte	0x00, 0xf5, 0x21, 0x00


	//----- nvinfo : EIATTR_SPARSE_MMA_MASK
	.align		4
.L_21:
        /*0078*/ 	.byte	0x03, 0x50
        /*007a*/ 	.short	0x0000


	//----- nvinfo : EIATTR_MAXREG_COUNT
	.align		4
        /*007c*/ 	.byte	0x03, 0x1b
        /*007e*/ 	.short	0x00ff


	//----- nvinfo : EIATTR_MERCURY_ISA_VERSION
	.align		4
        /*0080*/ 	.byte	0x03, 0x5f
        /*0082*/ 	.short	0x0101


	//----- nvinfo : EIATTR_VRC_CTA_INIT_COUNT
	.align		4
        /*0084*/ 	.byte	0x02, 0x4a
	.zero		1
	.zero		1


	//----- nvinfo : EIATTR_EXIT_INSTR_OFFSETS
	.align		4
        /*0088*/ 	.byte	0x04, 0x1c
        /*008a*/ 	.short	(.L_23 - .L_22)


	//   ....[0]....
.L_22:
        /*008c*/ 	.word	0x00000a80


	//----- nvinfo : EIATTR_CBANK_PARAM_SIZE
	.align		4
.L_23:
        /*0090*/ 	.byte	0x03, 0x19
        /*0092*/ 	.short	0x0028


	//----- nvinfo : EIATTR_PARAM_CBANK
	.align		4
        /*0094*/ 	.byte	0x04, 0x0a
        /*0096*/ 	.short	(.L_25 - .L_24)
	.align		4
.L_24:
        /*0098*/ 	.word	index@(.nv.constant0._Z15simple_multiplyPfjjjjPKfS1_)
        /*009c*/ 	.short	0x0380
        /*009e*/ 	.short	0x0028


	//----- nvinfo : EIATTR_SW_WAR
	.align		4
.L_25:
        /*00a0*/ 	.byte	0x04, 0x36
        /*00a2*/ 	.short	(.L_27 - .L_26)
.L_26:
        /*00a4*/ 	.word	0x00000008
.L_27:


//--------------------- .nv.callgraph             --------------------------
	.section	.nv.callgraph,"",@"SHT_CUDA_CALLGRAPH"
	.align	4
	.sectionentsize	8
	.align		4
        /*0000*/ 	.word	0x00000000
	.align		4
        /*0004*/ 	.word	0xffffffff
	.align		4
        /*0008*/ 	.word	0x00000000
	.align		4
        /*000c*/ 	.word	0xfffffffe
	.align		4
        /*0010*/ 	.word	0x00000000
	.align		4
        /*0014*/ 	.word	0xfffffffd
	.align		4
        /*0018*/ 	.word	0x00000000
	.align		4
        /*001c*/ 	.word	0xfffffffc


//--------------------- .text._Z15simple_multiplyPfjjjjPKfS1_ --------------------------
	.section	.text._Z15simple_multiplyPfjjjjPKfS1_,"ax",@progbits
	.align	128
        .global         _Z15simple_multiplyPfjjjjPKfS1_
        .type           _Z15simple_multiplyPfjjjjPKfS1_,@function
        .size           _Z15simple_multiplyPfjjjjPKfS1_,(.L_x_5 - _Z15simple_multiplyPfjjjjPKfS1_)
        .other          _Z15simple_multiplyPfjjjjPKfS1_,@"STO_CUDA_ENTRY STV_DEFAULT"
_Z15simple_multiplyPfjjjjPKfS1_:
.text._Z15simple_multiplyPfjjjjPKfS1_:
[----:B------:R-:W-:Y:S08]  /*0000*/  LDC R1, c[0x0][0x37c] ;  /* 0x0000df00ff017b82 */ /* 0x000ff00000000800 */
[----:B------:R-:W0:Y:S01]  /*0010*/  LDC R0, c[0x0][0x388] ;  /* 0x0000e200ff007b82 */ /* 0x000e220000000800 */
[----:B------:R-:W1:Y:S01]  /*0020*/  S2R R3, SR_TID.Y ;  /* 0x0000000000037919 */ /* 0x000e620000002200 */
[----:B------:R-:W2:Y:S01]  /*0030*/  LDCU.64 UR6, c[0x0][0x358] ;  /* 0x00006b00ff0677ac */ /* 0x000ea20008000a00 */
[----:B------:R-:W-:Y:S01]  /*0040*/  HFMA2 R25, -RZ, RZ, 0, 0 ;  /* 0x00000000ff197431 */ /* 0x000fe200000001ff */
[----:B------:R-:W3:Y:S04]  /*0050*/  S2R R2, SR_TID.X ;  /* 0x0000000000027919 */ /* 0x000ee80000002100 */
[----:B------:R-:W4:Y:S08]  /*0060*/  S2UR UR4, SR_CTAID.Y ;  /* 0x00000000000479c3 */ /* 0x000f300000002600 */
[----:B------:R-:W5:Y:S01]  /*0070*/  S2UR UR5, SR_CTAID.X ;  /* 0x00000000000579c3 */ /* 0x000f620000002500 */
[----:B0-----:R-:W-:Y:S01]  /*0080*/  ISETP.NE.AND P0, PT, R0, RZ, PT ;  /* 0x000000ff0000720c */ /* 0x001fe20003f05270 */
[----:B----4-:R-:W-:-:S06]  /*0090*/  USHF.L.U32 UR4, UR4, 0xa, URZ ;  /* 0x0000000a04047899 */ /* 0x010fcc00080006ff */
[----:B-1----:R-:W-:Y:S01]  /*00a0*/  LOP3.LUT R3, R3, UR4, RZ, 0xfc, !PT ;  /* 0x0000000403037c12 */ /* 0x002fe2000f8efcff */
[----:B-----5:R-:W-:-:S06]  /*00b0*/  USHF.L.U32 UR5, UR5, 0xa, URZ ;  /* 0x0000000a05057899 */ /* 0x020fcc00080006ff */
[----:B---3--:R-:W-:Y:S01]  /*00c0*/  LOP3.LUT R4, R2, UR5, RZ, 0xfc, !PT ;  /* 0x0000000502047c12 */ /* 0x008fe2000f8efcff */
[----:B--2---:R-:W-:Y:S06]  /*00d0*/  @!P0 BRA `(.L_x_0) ;  /* 0x0000000800548947 */ /* 0x004fec0003800000 */
[C---:B------:R-:W-:Y:S02]  /*00e0*/  ISETP.GE.U32.AND P1, PT, R0.reuse, 0x8, PT ;  /* 0x000000080000780c */ /* 0x040fe40003f26070 */
[----:B------:R-:W-:Y:S02]  /*00f0*/  LOP3.LUT R5, R0, 0x7, RZ, 0xc0, !PT ;  /* 0x0000000700057812 */ /* 0x000fe400078ec0ff */
[----:B------:R-:W-:Y:S02]  /*0100*/  MOV R25, RZ ;  /* 0x000000ff00197202 */ /* 0x000fe40000000f00 */
[----:B------:R-:W-:Y:S02]  /*0110*/  ISETP.NE.AND P0, PT, R5, RZ, PT ;  /* 0x000000ff0500720c */ /* 0x000fe40003f05270 */
[----:B------:R-:W-:-:S05]  /*0120*/  MOV R7, RZ ;  /* 0x000000ff00077202 */ /* 0x000fca0000000f00 */
[----:B------:R-:W-:Y:S06]  /*0130*/  @!P1 BRA `(.L_x_1) ;  /* 0x0000000400289947 */ /* 0x000fec0003800000 */
[----:B------:R-:W0:Y:S01]  /*0140*/  LDC R9, c[0x0][0x390] ;  /* 0x0000e400ff097b82 */ /* 0x000e220000000800 */
[----:B------:R-:W-:Y:S01]  /*0150*/  LOP3.LUT R7, R0, 0xfffffff8, RZ, 0xc0, !PT ;  /* 0xfffffff800077812 */ /* 0x000fe200078ec0ff */
[----:B------:R-:W-:Y:S01]  /*0160*/  IMAD R6, R3, R0, 0x3 ;  /* 0x0000000303067424 */ /* 0x000fe200078e0200 */
[----:B------:R-:W-:Y:S02]  /*0170*/  MOV R25, RZ ;  /* 0x000000ff00197202 */ /* 0x000fe40000000f00 */
[-C--:B------:R-:W-:Y:S02]  /*0180*/  MOV R8, R4.reuse ;  /* 0x0000000400087202 */ /* 0x080fe40000000f00 */
[----:B------:R-:W-:Y:S02]  /*0190*/  IADD3 R10, PT, PT, -R7, RZ, RZ ;  /* 0x000000ff070a7210 */ /* 0x000fe40007ffe1ff */
[C---:B0-----:R-:W-:Y:S01]  /*01a0*/  IADD3 R2, PT, PT, R9.reuse, UR5, R2 ;  /* 0x0000000509027c10 */ /* 0x041fe2000fffe002 */
[C-C-:B------:R-:W-:Y:S01]  /*01b0*/  IMAD R11, R9.reuse, 0x3, R4.reuse ;  /* 0x00000003090b7824 */ /* 0x140fe200078e0204 */
[CC--:B------:R-:W-:Y:S01]  /*01c0*/  LEA R12, R9.reuse, R4.reuse, 0x1 ;  /* 0x00000004090c7211 */ /* 0x0c0fe200078e08ff */
[C-C-:B------:R-:W-:Y:S01]  /*01d0*/  IMAD R22, R9.reuse, 0x5, R4.reuse ;  /* 0x0000000509167824 */ /* 0x140fe200078e0204 */
[C---:B------:R-:W-:Y:S01]  /*01e0*/  LEA R13, R9.reuse, R4, 0x2 ;  /* 0x00000004090d7211 */ /* 0x040fe200078e10ff */
[----:B------:R-:W-:-:S02]  /*01f0*/  IMAD R23, R9, 0x6, R4 ;  /* 0x0000000609177824 */ /* 0x000fc400078e0204 */
[----:B------:R-:W-:-:S07]  /*0200*/  IMAD R24, R9, 0x7, R4 ;  /* 0x0000000709187824 */ /* 0x000fce00078e0204 */
.L_x_2:
[----:B------:R-:W0:Y:S01]  /*0210*/  LDC.64 R18, c[0x0][0x398] ;  /* 0x0000e600ff127b82 */ /* 0x000e220000000a00 */
[----:B------:R-:W-:-:S07]  /*0220*/  IADD3 R21, PT, PT, R6, -0x3, RZ ;  /* 0xfffffffd06157810 */ /* 0x000fce0007ffe0ff */
[----:B------:R-:W1:Y:S01]  /*0230*/  LDC.64 R14, c[0x0][0x3a0] ;  /* 0x0000e800ff0e7b82 */ /* 0x000e620000000a00 */
[----:B0-----:R-:W-:-:S06]  /*0240*/  IMAD.WIDE.U32 R20, R21, 0x4, R18 ;  /* 0x0000000415147825 */ /* 0x001fcc00078e0012 */
[----:B------:R-:W2:Y:S01]  /*0250*/  LDG.E R20, desc[UR6][R20.64] ;  /* 0x0000000614147981 */ /* 0x000ea2000c1e1900 */
[----:B-1----:R-:W-:-:S06]  /*0260*/  IMAD.WIDE.U32 R16, R8, 0x4, R14 ;  /* 0x0000000408107825 */ /* 0x002fcc00078e000e */
[----:B------:R-:W2:Y:S01]  /*0270*/  LDG.E R16, desc[UR6][R16.64] ;  /* 0x0000000610107981 */ /* 0x000ea2000c1e1900 */
[----:B------:R-:W-:Y:S01]  /*0280*/  IADD3 R27, PT, PT, R6, -0x2, RZ ;  /* 0xfffffffe061b7810 */ /* 0x000fe20007ffe0ff */
[----:B------:R-:W-:-:S06]  /*0290*/  IMAD.WIDE.U32 R28, R2, 0x4, R14 ;  /* 0x00000004021c7825 */ /* 0x000fcc00078e000e */
[----:B------:R-:W3:Y:S01]  /*02a0*/  LDG.E R28, desc[UR6][R28.64] ;  /* 0x000000061c1c7981 */ /* 0x000ee2000c1e1900 */
[----:B--2---:R-:W-:Y:S01]  /*02b0*/  FFMA R25, R20, R16, R25 ;  /* 0x0000001014197223 */ /* 0x004fe20000000019 */
[----:B------:R-:W-:Y:S01]  /*02c0*/  IMAD.WIDE.U32 R20, R27, 0x4, R18 ;  /* 0x000000041b147825 */ /* 0x000fe200078e0012 */
[----:B------:R-:W-:-:S05]  /*02d0*/  IADD3 R27, PT, PT, R6, -0x1, RZ ;  /* 0xffffffff061b7810 */ /* 0x000fca0007ffe0ff */
[----:B------:R-:W-:Y:S01]  /*02e0*/  IMAD.WIDE.U32 R26, R27, 0x4, R18 ;  /* 0x000000041b1a7825 */ /* 0x000fe200078e0012 */
[----:B------:R-:W3:Y:S04]  /*02f0*/  LDG.E R20, desc[UR6][R20.64] ;  /* 0x0000000614147981 */ /* 0x000ee8000c1e1900 */
[----:B------:R0:W2:Y:S02]  /*0300*/  LDG.E R16, desc[UR6][R26.64] ;  /* 0x000000061a107981 */ /* 0x0000a4000c1e1900 */
[----:B0-----:R-:W-:-:S05]  /*0310*/  IMAD.WIDE.U32 R26, R12, 0x4, R14 ;  /* 0x000000040c1a7825 */ /* 0x001fca00078e000e */
[----:B------:R-:W2:Y:S01]  /*0320*/  LDG.E R17, desc[UR6][R26.64] ;  /* 0x000000061a117981 */ /* 0x000ea2000c1e1900 */
[----:B------:R-:W-:Y:S01]  /*0330*/  IADD3 R21, PT, PT, R6, 0x1, RZ ;  /* 0x0000000106157810 */ /* 0x000fe20007ffe0ff */
[----:B---3--:R-:W-:-:S04]  /*0340*/  FFMA R25, R20, R28, R25 ;  /* 0x0000001c14197223 */ /* 0x008fc80000000019 */
[----:B--2---:R-:W-:Y:S01]  /*0350*/  FFMA R25, R16, R17, R25 ;  /* 0x0000001110197223 */ /* 0x004fe20000000019 */
[----:B------:R-:W-:-:S05]  /*0360*/  IMAD.WIDE.U32 R16, R6, 0x4, R18 ;  /* 0x0000000406107825 */ /* 0x000fca00078e0012 */
[----:B------:R0:W2:Y:S02]  /*0370*/  LDG.E R28, desc[UR6][R16.64] ;  /* 0x00000006101c7981 */ /* 0x0000a4000c1e1900 */
[----:B0-----:R-:W-:-:S04]  /*0380*/  IMAD.WIDE.U32 R16, R21, 0x4, R18 ;  /* 0x0000000415107825 */ /* 0x001fc800078e0012 */
[--C-:B------:R-:W-:Y:S02]  /*0390*/  IMAD.WIDE.U32 R20, R11, 0x4, R14.reuse ;  /* 0x000000040b147825 */ /* 0x100fe400078e000e */
[----:B------:R-:W3:Y:S04]  /*03a0*/  LDG.E R16, desc[UR6][R16.64] ;  /* 0x0000000610107981 */ /* 0x000ee8000c1e1900 */
[----:B------:R0:W2:Y:S02]  /*03b0*/  LDG.E R29, desc[UR6][R20.64] ;  /* 0x00000006141d7981 */ /* 0x0000a4000c1e1900 */
[----:B0-----:R-:W-:-:S05]  /*03c0*/  IMAD.WIDE.U32 R20, R13, 0x4, R14 ;  /* 0x000000040d147825 */ /* 0x001fca00078e000e */
[----:B------:R0:W3:Y:S01]  /*03d0*/  LDG.E R26, desc[UR6][R20.64] ;  /* 0x00000006141a7981 */ /* 0x0000e2000c1e1900 */
[C---:B------:R-:W-:Y:S02]  /*03e0*/  IADD3 R27, PT, PT, R6.reuse, 0x3, RZ ;  /* 0x00000003061b7810 */ /* 0x040fe40007ffe0ff */
[----:B0-----:R-:W-:Y:S01]  /*03f0*/  IADD3 R21, PT, PT, R6, 0x4, RZ ;  /* 0x0000000406157810 */ /* 0x001fe20007ffe0ff */
[----:B--2---:R-:W-:Y:S01]  /*0400*/  FFMA R25, R28, R29, R25 ;  /* 0x0000001d1c197223 */ /* 0x004fe20000000019 */
[----:B------:R-:W-:-:S05]  /*0410*/  IADD3 R29, PT, PT, R6, 0x2, RZ ;  /* 0x00000002061d7810 */ /* 0x000fca0007ffe0ff */
[----:B------:R-:W-:-:S06]  /*0420*/  IMAD.WIDE.U32 R28, R29, 0x4, R18 ;  /* 0x000000041d1c7825 */ /* 0x000fcc00078e0012 */
[----:B------:R-:W2:Y:S01]  /*0430*/  LDG.E R28, desc[UR6][R28.64] ;  /* 0x000000061c1c7981 */ /* 0x000ea2000c1e1900 */
[----:B---3--:R-:W-:Y:S01]  /*0440*/  FFMA R25, R16, R26, R25 ;  /* 0x0000001a10197223 */ /* 0x008fe20000000019 */
[----:B------:R-:W-:-:S04]  /*0450*/  IMAD.WIDE.U32 R16, R22, 0x4, R14 ;  /* 0x0000000416107825 */ /* 0x000fc800078e000e */
[--C-:B------:R-:W-:Y:S02]  /*0460*/  IMAD.WIDE.U32 R26, R27, 0x4, R18.reuse ;  /* 0x000000041b1a7825 */ /* 0x100fe400078e0012 */
[----:B------:R-:W2:Y:S02]  /*0470*/  LDG.E R16, desc[UR6][R16.64] ;  /* 0x0000000610107981 */ /* 0x000ea4000c1e1900 */
[----:B------:R-:W-:Y:S02]  /*0480*/  IMAD.WIDE.U32 R18, R21, 0x4, R18 ;  /* 0x0000000415127825 */ /* 0x000fe400078e0012 */
[----:B------:R-:W3:Y:S02]  /*0490*/  LDG.E R26, desc[UR6][R26.64] ;  /* 0x000000061a1a7981 */ /* 0x000ee4000c1e1900 */
[--C-:B------:R-:W-:Y:S02]  /*04a0*/  IMAD.WIDE.U32 R20, R23, 0x4, R14.reuse ;  /* 0x0000000417147825 */ /* 0x100fe400078e000e */
[----:B------:R-:W4:Y:S02]  /*04b0*/  LDG.E R18, desc[UR6][R18.64] ;  /* 0x0000000612127981 */ /* 0x000f24000c1e1900 */
[----:B------:R-:W-:-:S02]  /*04c0*/  IMAD.WIDE.U32 R14, R24, 0x4, R14 ;  /* 0x00000004180e7825 */ /* 0x000fc400078e000e */
[----:B------:R-:W3:Y:S04]  /*04d0*/  LDG.E R21, desc[UR6][R20.64] ;  /* 0x0000000614157981 */ /* 0x000ee8000c1e1900 */
[----:B------:R-:W4:Y:S01]  /*04e0*/  LDG.E R14, desc[UR6][R14.64] ;  /* 0x000000060e0e7981 */ /* 0x000f22000c1e1900 */
[----:B------:R-:W-:-:S04]  /*04f0*/  IADD3 R10, PT, PT, R10, 0x8, RZ ;  /* 0x000000080a0a7810 */ /* 0x000fc80007ffe0ff */
[----:B------:R-:W-:Y:S02]  /*0500*/  ISETP.NE.AND P1, PT, R10, RZ, PT ;  /* 0x000000ff0a00720c */ /* 0x000fe40003f25270 */
[----:B------:R-:W-:Y:S02]  /*0510*/  IADD3 R6, PT, PT, R6, 0x8, RZ ;  /* 0x0000000806067810 */ /* 0x000fe40007ffe0ff */
[C---:B------:R-:W-:Y:S02]  /*0520*/  LEA R2, R9.reuse, R2, 0x3 ;  /* 0x0000000209027211 */ /* 0x040fe400078e18ff */
[C---:B------:R-:W-:Y:S02]  /*0530*/  LEA R12, R9.reuse, R12, 0x3 ;  /* 0x0000000c090c7211 */ /* 0x040fe400078e18ff */
[C---:B------:R-:W-:Y:S02]  /*0540*/  LEA R11, R9.reuse, R11, 0x3 ;  /* 0x0000000b090b7211 */ /* 0x040fe400078e18ff */
[----:B------:R-:W-:-:S02]  /*0550*/  LEA R13, R9, R13, 0x3 ;  /* 0x0000000d090d7211 */ /* 0x000fc400078e18ff */
[C---:B------:R-:W-:Y:S02]  /*0560*/  LEA R22, R9.reuse, R22, 0x3 ;  /* 0x0000001609167211 */ /* 0x040fe400078e18ff */
[C---:B------:R-:W-:Y:S02]  /*0570*/  LEA R23, R9.reuse, R23, 0x3 ;  /* 0x0000001709177211 */ /* 0x040fe400078e18ff */
[C---:B------:R-:W-:Y:S02]  /*0580*/  LEA R24, R9.reuse, R24, 0x3 ;  /* 0x0000001809187211 */ /* 0x040fe400078e18ff */
[----:B------:R-:W-:Y:S01]  /*0590*/  LEA R8, R9, R8, 0x3 ;  /* 0x0000000809087211 */ /* 0x000fe200078e18ff */
[----:B--2---:R-:W-:-:S04]  /*05a0*/  FFMA R25, R28, R16, R25 ;  /* 0x000000101c197223 */ /* 0x004fc80000000019 */
[----:B---3--:R-:W-:-:S04]  /*05b0*/  FFMA R25, R26, R21, R25 ;  /* 0x000000151a197223 */ /* 0x008fc80000000019 */
[----:B----4-:R-:W-:Y:S01]  /*05c0*/  FFMA R25, R18, R14, R25 ;  /* 0x0000000e12197223 */ /* 0x010fe20000000019 */
[----:B------:R-:W-:Y:S06]  /*05d0*/  @P1 BRA `(.L_x_2) ;  /* 0xfffffffc000c1947 */ /* 0x000fec000383ffff */
.L_x_1:
[----:B------:R-:W-:Y:S05]  /*05e0*/  @!P0 BRA `(.L_x_0) ;  /* 0x0000000400108947 */ /* 0x000fea0003800000 */
[----:B------:R-:W-:Y:S02]  /*05f0*/  ISETP.GE.U32.AND P0, PT, R5, 0x4, PT ;  /* 0x000000040500780c */ /* 0x000fe40003f06070 */
[----:B------:R-:W-:-:S04]  /*0600*/  LOP3.LUT R6, R0, 0x3, RZ, 0xc0, !PT ;  /* 0x0000000300067812 */ /* 0x000fc800078ec0ff */
[----:B------:R-:W-:-:S07]  /*0610*/  ISETP.NE.AND P1, PT, R6, RZ, PT ;  /* 0x000000ff0600720c */ /* 0x000fce0003f25270 */
[----:B------:R-:W-:Y:S06]  /*0620*/  @!P0 BRA `(.L_x_3) ;  /* 0x0000000000808947 */ /* 0x000fec0003800000 */
[----:B------:R-:W0:Y:S01]  /*0630*/  LDC.64 R8, c[0x0][0x3a0] ;  /* 0x0000e800ff087b82 */ /* 0x000e220000000a00 */
[----:B------:R-:W1:Y:S01]  /*0640*/  LDCU UR4, c[0x0][0x390] ;  /* 0x00007200ff0477ac */ /* 0x000e620008000800 */
[----:B------:R-:W-:-:S05]  /*0650*/  IMAD R5, R3, R0, R7 ;  /* 0x0000000003057224 */ /* 0x000fca00078e0207 */
[C---:B------:R-:W-:Y:S01]  /*0660*/  IADD3 R21, PT, PT, R5.reuse, 0x1, RZ ;  /* 0x0000000105157810 */ /* 0x040fe20007ffe0ff */
[----:B------:R-:W2:Y:S01]  /*0670*/  LDC.64 R10, c[0x0][0x398] ;  /* 0x0000e600ff0a7b82 */ /* 0x000ea20000000a00 */
[----:B------:R-:W-:Y:S01]  /*0680*/  IADD3 R15, PT, PT, R5, 0x2, RZ ;  /* 0x00000002050f7810 */ /* 0x000fe20007ffe0ff */
[----:B-1----:R-:W-:-:S04]  /*0690*/  IMAD R13, R7, UR4, R4 ;  /* 0x00000004070d7c24 */ /* 0x002fc8000f8e0204 */
[C---:B0-----:R-:W-:Y:S01]  /*06a0*/  IMAD.WIDE.U32 R18, R13.reuse, 0x4, R8 ;  /* 0x000000040d127825 */ /* 0x041fe200078e0008 */
[----:B------:R-:W-:-:S04]  /*06b0*/  IADD3 R13, PT, PT, R13, UR4, RZ ;  /* 0x000000040d0d7c10 */ /* 0x000fc8000fffe0ff */
[----:B------:R-:W-:Y:S01]  /*06c0*/  IADD3 R27, PT, PT, R13, UR4, RZ ;  /* 0x000000040d1b7c10 */ /* 0x000fe2000fffe0ff */
[--C-:B--2---:R-:W-:Y:S01]  /*06d0*/  IMAD.WIDE.U32 R22, R5, 0x4, R10.reuse ;  /* 0x0000000405167825 */ /* 0x104fe200078e000a */
[----:B------:R-:W2:Y:S03]  /*06e0*/  LDG.E R18, desc[UR6][R18.64] ;  /* 0x0000000612127981 */ /* 0x000ea6000c1e1900 */
[----:B------:R-:W-:Y:S01]  /*06f0*/  IMAD.WIDE.U32 R20, R21, 0x4, R10 ;  /* 0x0000000415147825 */ /* 0x000fe200078e000a */
[----:B------:R-:W2:Y:S03]  /*0700*/  LDG.E R2, desc[UR6][R22.64] ;  /* 0x0000000616027981 */ /* 0x000ea6000c1e1900 */
[----:B------:R-:W-:Y:S01]  /*0710*/  IMAD.WIDE.U32 R16, R13, 0x4, R8 ;  /* 0x000000040d107825 */ /* 0x000fe200078e0008 */
[----:B------:R-:W-:Y:S01]  /*0720*/  IADD3 R5, PT, PT, R5, 0x3, RZ ;  /* 0x0000000305057810 */ /* 0x000fe20007ffe0ff */
[----:B------:R-:W3:Y:S01]  /*0730*/  LDG.E R20, desc[UR6][R20.64] ;  /* 0x0000000614147981 */ /* 0x000ee2000c1e1900 */
[----:B------:R-:W-:Y:S01]  /*0740*/  IADD3 R29, PT, PT, R27, UR4, RZ ;  /* 0x000000041b1d7c10 */ /* 0x000fe2000fffe0ff */
[----:B------:R-:W-:-:S02]  /*0750*/  IMAD.WIDE.U32 R14, R15, 0x4, R10 ;  /* 0x000000040f0e7825 */ /* 0x000fc400078e000a */
[----:B------:R-:W3:Y:S02]  /*0760*/  LDG.E R16, desc[UR6][R16.64] ;  /* 0x0000000610107981 */ /* 0x000ee4000c1e1900 */
[----:B------:R-:W-:Y:S02]  /*0770*/  IMAD.WIDE.U32 R12, R27, 0x4, R8 ;  /* 0x000000041b0c7825 */ /* 0x000fe400078e0008 */
[----:B------:R-:W4:Y:S02]  /*0780*/  LDG.E R15, desc[UR6][R14.64] ;  /* 0x000000060e0f7981 */ /* 0x000f24000c1e1900 */
[----:B------:R-:W-:Y:S02]  /*0790*/  IMAD.WIDE.U32 R10, R5, 0x4, R10 ;  /* 0x00000004050a7825 */ /* 0x000fe400078e000a */
[----:B------:R-:W4:Y:S02]  /*07a0*/  LDG.E R12, desc[UR6][R12.64] ;  /* 0x000000060c0c7981 */ /* 0x000f24000c1e1900 */
[----:B------:R-:W-:-:S02]  /*07b0*/  IMAD.WIDE.U32 R8, R29, 0x4, R8 ;  /* 0x000000041d087825 */ /* 0x000fc400078e0008 */
[----:B------:R-:W5:Y:S04]  /*07c0*/  LDG.E R11, desc[UR6][R10.64] ;  /* 0x000000060a0b7981 */ /* 0x000f68000c1e1900 */
[----:B------:R-:W5:Y:S01]  /*07d0*/  LDG.E R8, desc[UR6][R8.64] ;  /* 0x0000000608087981 */ /* 0x000f62000c1e1900 */
[----:B------:R-:W-:Y:S01]  /*07e0*/  IADD3 R7, PT, PT, R7, 0x4, RZ ;  /* 0x0000000407077810 */ /* 0x000fe20007ffe0ff */
[----:B--2---:R-:W-:-:S04]  /*07f0*/  FFMA R25, R2, R18, R25 ;  /* 0x0000001202197223 */ /* 0x004fc80000000019 */
[----:B---3--:R-:W-:-:S04]  /*0800*/  FFMA R20, R20, R16, R25 ;  /* 0x0000001014147223 */ /* 0x008fc80000000019 */
[----:B----4-:R-:W-:-:S04]  /*0810*/  FFMA R20, R15, R12, R20 ;  /* 0x0000000c0f147223 */ /* 0x010fc80000000014 */
[----:B-----5:R-:W-:-:S07]  /*0820*/  FFMA R25, R11, R8, R20 ;  /* 0x000000080b197223 */ /* 0x020fce0000000014 */
.L_x_3:
[----:B------:R-:W-:Y:S05]  /*0830*/  @!P1 BRA `(.L_x_0) ;  /* 0x00000000007c9947 */ /* 0x000fea0003800000 */
[----:B------:R-:W-:Y:S02]  /*0840*/  ISETP.NE.AND P0, PT, R6, 0x1, PT ;  /* 0x000000010600780c */ /* 0x000fe40003f05270 */
[----:B------:R-:W-:-:S04]  /*0850*/  LOP3.LUT R5, R0, 0x1, RZ, 0xc0, !PT ;  /* 0x0000000100057812 */ /* 0x000fc800078ec0ff */
[----:B------:R-:W-:-:S07]  /*0860*/  ISETP.NE.U32.AND P1, PT, R5, 0x1, PT ;  /* 0x000000010500780c */ /* 0x000fce0003f25070 */
[----:B------:R-:W0:Y:S01]  /*0870*/  @P0 LDC R2, c[0x0][0x390] ;  /* 0x0000e400ff020b82 */ /* 0x000e220000000800 */
[----:B------:R-:W-:-:S07]  /*0880*/  @P0 IMAD R15, R3, R0, R7 ;  /* 0x00000000030f0224 */ /* 0x000fce00078e0207 */
[----:B------:R-:W1:Y:S08]  /*0890*/  @P0 LDC.64 R16, c[0x0][0x3a0] ;  /* 0x0000e800ff100b82 */ /* 0x000e700000000a00 */
[----:B------:R-:W2:Y:S08]  /*08a0*/  @P0 LDC.64 R12, c[0x0][0x398] ;  /* 0x0000e600ff0c0b82 */ /* 0x000eb00000000a00 */
[----:B------:R-:W3:Y:S01]  /*08b0*/  @!P1 LDC R6, c[0x0][0x390] ;  /* 0x0000e400ff069b82 */ /* 0x000ee20000000800 */
[C---:B0-----:R-:W-:Y:S01]  /*08c0*/  @P0 IMAD R5, R7.reuse, R2, R4 ;  /* 0x0000000207050224 */ /* 0x041fe200078e0204 */
[----:B------:R-:W-:-:S04]  /*08d0*/  @P0 IADD3 R7, PT, PT, R7, 0x2, RZ ;  /* 0x0000000207070810 */ /* 0x000fc80007ffe0ff */
[C---:B------:R-:W-:Y:S02]  /*08e0*/  @P0 IADD3 R21, PT, PT, R5.reuse, R2, RZ ;  /* 0x0000000205150210 */ /* 0x040fe40007ffe0ff */
[----:B------:R-:W0:Y:S01]  /*08f0*/  @!P1 LDC.64 R10, c[0x0][0x398] ;  /* 0x0000e600ff0a9b82 */ /* 0x000e220000000a00 */
[----:B-1----:R-:W-:Y:S01]  /*0900*/  @P0 IMAD.WIDE.U32 R18, R5, 0x4, R16 ;  /* 0x0000000405120825 */ /* 0x002fe200078e0010 */
[----:B------:R-:W-:-:S06]  /*0910*/  @P0 IADD3 R5, PT, PT, R15, 0x1, RZ ;  /* 0x000000010f050810 */ /* 0x000fcc0007ffe0ff */
[----:B------:R-:W1:Y:S01]  /*0920*/  @!P1 LDC.64 R8, c[0x0][0x3a0] ;  /* 0x0000e800ff089b82 */ /* 0x000e620000000a00 */
[--C-:B--2---:R-:W-:Y:S01]  /*0930*/  @P0 IMAD.WIDE.U32 R14, R15, 0x4, R12.reuse ;  /* 0x000000040f0e0825 */ /* 0x104fe200078e000c */
[----:B------:R-:W2:Y:S03]  /*0940*/  @P0 LDG.E R2, desc[UR6][R18.64] ;  /* 0x0000000612020981 */ /* 0x000ea6000c1e1900 */
[----:B------:R-:W-:Y:S02]  /*0950*/  @P0 IMAD.WIDE.U32 R12, R5, 0x4, R12 ;  /* 0x00000004050c0825 */ /* 0x000fe400078e000c */
[----:B------:R-:W2:Y:S02]  /*0960*/  @P0 LDG.E R14, desc[UR6][R14.64] ;  /* 0x000000060e0e0981 */ /* 0x000ea4000c1e1900 */
[----:B------:R-:W-:Y:S02]  /*0970*/  @!P1 IMAD R5, R3, R0, R7 ;  /* 0x0000000003059224 */ /* 0x000fe400078e0207 */
[----:B------:R-:W-:Y:S01]  /*0980*/  @P0 IMAD.WIDE.U32 R16, R21, 0x4, R16 ;  /* 0x0000000415100825 */ /* 0x000fe200078e0010 */
[----:B------:R-:W4:Y:S03]  /*0990*/  @P0 LDG.E R13, desc[UR6][R12.64] ;  /* 0x000000060c0d0981 */ /* 0x000f26000c1e1900 */
[----:B---3--:R-:W-:-:S02]  /*09a0*/  @!P1 IMAD R7, R7, R6, R4 ;  /* 0x0000000607079224 */ /* 0x008fc400078e0204 */
[----:B0-----:R-:W-:Y:S01]  /*09b0*/  @!P1 IMAD.WIDE.U32 R10, R5, 0x4, R10 ;  /* 0x00000004050a9825 */ /* 0x001fe200078e000a */
[----:B------:R-:W4:Y:S05]  /*09c0*/  @P0 LDG.E R16, desc[UR6][R16.64] ;  /* 0x0000000610100981 */ /* 0x000f2a000c1e1900 */
[----:B------:R-:W3:Y:S01]  /*09d0*/  @!P1 LDG.E R10, desc[UR6][R10.64] ;  /* 0x000000060a0a9981 */ /* 0x000ee2000c1e1900 */
[----:B-1----:R-:W-:-:S06]  /*09e0*/  @!P1 IMAD.WIDE.U32 R8, R7, 0x4, R8 ;  /* 0x0000000407089825 */ /* 0x002fcc00078e0008 */
[----:B------:R-:W3:Y:S01]  /*09f0*/  @!P1 LDG.E R8, desc[UR6][R8.64] ;  /* 0x0000000608089981 */ /* 0x000ee2000c1e1900 */
[----:B--2---:R-:W-:-:S04]  /*0a00*/  @P0 FFMA R2, R14, R2, R25 ;  /* 0x000000020e020223 */ /* 0x004fc80000000019 */
[----:B----4-:R-:W-:-:S04]  /*0a10*/  @P0 FFMA R25, R13, R16, R2 ;  /* 0x000000100d190223 */ /* 0x010fc80000000002 */
[----:B---3--:R-:W-:-:S07]  /*0a20*/  @!P1 FFMA R25, R10, R8, R25 ;  /* 0x000000080a199223 */ /* 0x008fce0000000019 */
.L_x_0:
[----:B------:R-:W0:Y:S01]  /*0a30*/  LDC.64 R6, c[0x0][0x380] ;  /* 0x0000e000ff067b82 */ /* 0x000e220000000a00 */
[----:B------:R-:W1:Y:S02]  /*0a40*/  LDCU UR4, c[0x0][0x390] ;  /* 0x00007200ff0477ac */ /* 0x000e640008000800 */
[----:B-1----:R-:W-:-:S04]  /*0a50*/  IMAD R3, R3, UR4, R4 ;  /* 0x0000000403037c24 */ /* 0x002fc8000f8e0204 */
[----:B0-----:R-:W-:-:S05]  /*0a60*/  IMAD.WIDE.U32 R2, R3, 0x4, R6 ;  /* 0x0000000403027825 */ /* 0x001fca00078e0006 */
[----:B------:R-:W-:Y:S01]  /*0a70*/  STG.E desc[UR6][R2.64], R25 ;  /* 0x0000001902007986 */ /* 0x000fe2000c101906 */
[----:B------:R-:W-:Y:S05]  /*0a80*/  EXIT ;  /* 0x000000000000794d */ /* 0x000fea0003800000 */
.L_x_4:
[----:B------:R-:W-:-:S00]  /*0a90*/  BRA `(.L_x_4) ;  /* 0xfffffffc00fc7947 */ /* 0x000fc0000383ffff */
[----:B------:R-:W-:-:S00]  /*0aa0*/  NOP ;  /* 0x0000000000007918 */ /* 0x000fc00000000000 */
        /* <DEDUP_REMOVED lines=13> */
.L_x_5:


//--------------------- .nv.shared.reserved.0     --------------------------
	.section	.nv.shared.reserved.0,"aw",@nobits
	.weak		__nv_reservedSMEM_offset_0_alias
	.size		__nv_reservedSMEM_offset_0_alias, 0, 64
	.other		__nv_reservedSMEM_offset_0_alias,@"STO_CUDA_RESERVED_SHARED STV_DEFAULT"
__nv_reservedSMEM_offset_0_alias:
	.zero		0
	.zero		64


//--------------------- .nv.constant0._Z15simple_multiplyPfjjjjPKfS1_ --------------------------
	.section	.nv.constant0._Z15simple_multiplyPfjjjjPKfS1_,"a",@progbits
	.sectionflags	@""
	.align	4
.nv.constant0._Z15simple_multiplyPfjjjjPKfS1_:
	.zero		936


//--------------------- SYMBOLS --------------------------

	.type		.nv.reservedSmem.offset0,@object
	.size		.nv.reservedSmem.offset0,0x4
